//
// Generated by NVIDIA NVVM Compiler
//
// Compiler Build ID: CL-36424714
// Cuda compilation tools, release 13.0, V13.0.88
// Based on NVVM 20.0.0
//

.version 9.0
.target sm_100
.address_size 64

	// .globl	_Z5indexPi

.visible .entry _Z5indexPi(
	.param .u64 .ptr .align 1 _Z5indexPi_param_0
)
{
	.reg .b32 	%r<11>;
	.reg .b64 	%rd<5>;

	ld.param.u64 	%rd1, [_Z5indexPi_param_0];
	cvta.to.global.u64 	%rd2, %rd1;
	mov.u32 	%r1, %ntid.x;
	mov.u32 	%r2, %ctaid.x;
	mov.u32 	%r3, %tid.x;
	mad.lo.s32 	%r4, %r1, %r2, %r3;
	mov.u32 	%r5, %ntid.y;
	mov.u32 	%r6, %ctaid.y;
	mov.u32 	%r7, %tid.y;
	mad.lo.s32 	%r8, %r5, %r6, %r7;
	shl.b32 	%r9, %r4, 3;
	add.s32 	%r10, %r9, %r8;
	mul.wide.s32 	%rd3, %r10, 4;
	add.s64 	%rd4, %rd2, %rd3;
	st.global.u32 	[%rd4], %r7;
	ret;

}


// ===== COMPILED SASS (sm_100) =====

	.target	sm_100

	.elftype	@"ET_EXEC"


//--------------------- .note.nv.tkinfo           --------------------------
	.section	.note.nv.tkinfo,"",@"SHT_NOTE"
	.sectionflags	@"SHF_NOTE_NV_TKINFO"
	.tkinfo
        /*0018*/ 	.word	0x00000002
        /*0030*/ 	.string	""
        /*0030*/ 	.string	"ptxas"
        /*0030*/ 	.string	"Cuda compilation tools, release 13.0, V13.0.88"
        /*0030*/ 	.string	"Build cuda_13.0.r13.0/compiler.36424714_0"
        /*0030*/ 	.string	"-arch sm_100 -m 64 "



//--------------------- .note.nv.cuinfo           --------------------------
	.section	.note.nv.cuinfo,"",@"SHT_NOTE"
	.sectionflags	@"SHF_NOTE_NV_CUINFO"
        /*0018*/ 	.short	0x0002
        /*001a*/ 	.short	0x0064
        /*001c*/ 	.short	0x0082
	.zero		2


//--------------------- .nv.info                  --------------------------
	.section	.nv.info,"",@"SHT_CUDA_INFO"
	.align	4


	//----- nvinfo : EIATTR_REGCOUNT
	.align		4
        /*0000*/ 	.byte	0x04, 0x2f
        /*0002*/ 	.short	(.L_1 - .L_0)
	.align		4
.L_0:
        /*0004*/ 	.word	index@(_Z5indexPi)
        /*0008*/ 	.word	0x0000000a


	//----- nvinfo : EIATTR_FRAME_SIZE
	.align		4
.L_1:
        /*000c*/ 	.byte	0x04, 0x11
        /*000e*/ 	.short	(.L_3 - .L_2)
	.align		4
.L_2:
        /*0010*/ 	.word	index@(_Z5indexPi)
        /*0014*/ 	.word	0x00000000


	//----- nvinfo : EIATTR_MIN_STACK_SIZE
	.align		4
.L_3:
        /*0018*/ 	.byte	0x04, 0x12
        /*001a*/ 	.short	(.L_5 - .L_4)
	.align		4
.L_4:
        /*001c*/ 	.word	index@(_Z5indexPi)
        /*0020*/ 	.word	0x00000000
.L_5:


//--------------------- .nv.compat                --------------------------
	.section	.nv.compat,"",@"SHT_CUDA_COMPAT_INFO"
	.align	4
        /*0000*/ 	.byte	0x02, 0x09, 0x00, 0x00, 0x02, 0x02, 0x01, 0x00, 0x02, 0x05, 0x05, 0x00, 0x03, 0x07, 0x01, 0x01
        /*0010*/ 	.byte	0x02, 0x03, 0x00, 0x00, 0x02, 0x06, 0x01, 0x00, 0x04, 0x0b, 0x08, 0x00, 0x09, 0x00, 0x00, 0x00
        /*0020*/ 	.byte	0x00, 0x00, 0x00, 0x00


//--------------------- .nv.info._Z5indexPi       --------------------------
	.section	.nv.info._Z5indexPi,"",@"SHT_CUDA_INFO"
	.sectionflags	@""
	.align	4


	//----- nvinfo : EIATTR_CUDA_API_VERSION
	.align		4
        /*0000*/ 	.byte	0x04, 0x37
        /*0002*/ 	.short	(.L_7 - .L_6)
.L_6:
        /*0004*/ 	.word	0x00000082


	//----- nvinfo : EIATTR_KPARAM_INFO
	.align		4
.L_7:
        /*0008*/ 	.byte	0x04, 0x17
        /*000a*/ 	.short	(.L_9 - .L_8)
.L_8:
        /*000c*/ 	.word	0x00000000
        /*0010*/ 	.short	0x0000
        /*0012*/ 	.short	0x0000
        /*0014*/ 	.byte	0x00, 0xf5, 0x21, 0x00


	//----- nvinfo : EIATTR_SPARSE_MMA_MASK
	.align		4
.L_9:
        /*0018*/ 	.byte	0x03, 0x50
        /*001a*/ 	.short	0x0000


	//----- nvinfo : EIATTR_MAXREG_COUNT
	.align		4
        /*001c*/ 	.byte	0x03, 0x1b
        /*001e*/ 	.short	0x00ff


	//----- nvinfo : EIATTR_MERCURY_ISA_VERSION
	.align		4
        /*0020*/ 	.byte	0x03, 0x5f
        /*0022*/ 	.short	0x0101


	//----- nvinfo : EIATTR_VRC_CTA_INIT_COUNT
	.align		4
        /*0024*/ 	.byte	0x02, 0x4a
	.zero		1
	.zero		1


	//----- nvinfo : EIATTR_EXIT_INSTR_OFFSETS
	.align		4
        /*0028*/ 	.byte	0x04, 0x1c
        /*002a*/ 	.short	(.L_11 - .L_10)


	//   ....[0]....
.L_10:
        /*002c*/ 	.word	0x000000e0


	//----- nvinfo : EIATTR_CBANK_PARAM_SIZE
	.align		4
.L_11:
        /*0030*/ 	.byte	0x03, 0x19
        /*0032*/ 	.short	0x0008


	//----- nvinfo : EIATTR_PARAM_CBANK
	.align		4
        /*0034*/ 	.byte	0x04, 0x0a
        /*0036*/ 	.short	(.L_13 - .L_12)
	.align		4
.L_12:
        /*0038*/ 	.word	index@(.nv.constant0._Z5indexPi)
        /*003c*/ 	.short	0x0380
        /*003e*/ 	.short	0x0008


	//----- nvinfo : EIATTR_SW_WAR
	.align		4
.L_13:
        /*0040*/ 	.byte	0x04, 0x36
        /*0042*/ 	.short	(.L_15 - .L_14)
.L_14:
        /*0044*/ 	.word	0x00000008
.L_15:


//--------------------- .nv.callgraph             --------------------------
	.section	.nv.callgraph,"",@"SHT_CUDA_CALLGRAPH"
	.align	4
	.sectionentsize	8
	.align		4
        /*0000*/ 	.word	0x00000000
	.align		4
        /*0004*/ 	.word	0xffffffff
	.align		4
        /*0008*/ 	.word	0x00000000
	.align		4
        /*000c*/ 	.word	0xfffffffe
	.align		4
        /*0010*/ 	.word	0x00000000
	.align		4
        /*0014*/ 	.word	0xfffffffd
	.align		4
        /*0018*/ 	.word	0x00000000
	.align		4
        /*001c*/ 	.word	0xfffffffc


//--------------------- .text._Z5indexPi          --------------------------
	.section	.text._Z5indexPi,"ax",@progbits
	.align	128
        .global         _Z5indexPi
        .type           _Z5indexPi,@function
        .size           _Z5indexPi,(.L_x_1 - _Z5indexPi)
        .other          _Z5indexPi,@"STO_CUDA_ENTRY STV_DEFAULT"
_Z5indexPi:
.text._Z5indexPi:
[----:B------:R-:W-:Y:S01]  /*0000*/  LDC R1, c[0x0][0x37c] ;  /* 0x0000df00ff017b82 */ /* 0x000fe20000000800 */
[----:B------:R-:W0:Y:S01]  /*0010*/  S2R R0, SR_CTAID.X ;  /* 0x0000000000007919 */ /* 0x000e220000002500 */
[----:B------:R-:W0:Y:S06]  /*0020*/  LDCU UR6, c[0x0][0x360] ;  /* 0x00006c00ff0677ac */ /* 0x000e2c0008000800 */
[----:B------:R-:W1:Y:S01]  /*0030*/  LDC.64 R2, c[0x0][0x380] ;  /* 0x0000e000ff027b82 */ /* 0x000e620000000a00 */
[----:B------:R-:W0:Y:S01]  /*0040*/  S2R R5, SR_TID.X ;  /* 0x0000000000057919 */ /* 0x000e220000002100 */
[----:B------:R-:W2:Y:S01]  /*0050*/  LDCU UR7, c[0x0][0x364] ;  /* 0x00006c80ff0777ac */ /* 0x000ea20008000800 */
[----:B------:R-:W2:Y:S01]  /*0060*/  S2R R4, SR_CTAID.Y ;  /* 0x0000000000047919 */ /* 0x000ea20000002600 */
[----:B------:R-:W3:Y:S01]  /*0070*/  LDCU.64 UR4, c[0x0][0x358] ;  /* 0x00006b00ff0477ac */ /* 0x000ee20008000a00 */
[----:B------:R-:W2:Y:S01]  /*0080*/  S2R R7, SR_TID.Y ;  /* 0x0000000000077919 */ /* 0x000ea20000002200 */
[----:B0-----:R-:W-:-:S02]  /*0090*/  IMAD R0, R0, UR6, R5 ;  /* 0x0000000600007c24 */ /* 0x001fc4000f8e0205 */
[----:B--2---:R-:W-:-:S05]  /*00a0*/  IMAD R5, R4, UR7, R7 ;  /* 0x0000000704057c24 */ /* 0x004fca000f8e0207 */
[----:B------:R-:W-:-:S05]  /*00b0*/  LEA R5, R0, R5, 0x3 ;  /* 0x0000000500057211 */ /* 0x000fca00078e18ff */
[----:B-1----:R-:W-:-:S05]  /*00c0*/  IMAD.WIDE R2, R5, 0x4, R2 ;  /* 0x0000000405027825 */ /* 0x002fca00078e0202 */
[----:B---3--:R-:W-:Y:S01]  /*00d0*/  STG.E desc[UR4][R2.64], R7 ;  /* 0x0000000702007986 */ /* 0x008fe2000c101904 */
[----:B------:R-:W-:Y:S05]  /*00e0*/  EXIT ;  /* 0x000000000000794d */ /* 0x000fea0003800000 */
.L_x_0:
[----:B------:R-:W-:-:S00]  /*00f0*/  BRA `(.L_x_0) ;  /* 0xfffffffc00fc7947 */ /* 0x000fc0000383ffff */
[----:B------:R-:W-:-:S00]  /*0100*/  NOP ;  /* 0x0000000000007918 */ /* 0x000fc00000000000 */
[----:B------:R-:W-:-:S00]  /*0110*/  NOP ;  /* 0x0000000000007918 */ /* 0x000fc00000000000 */
[----:B------:R-:W-:-:S00]  /*0120*/  NOP ;  /* 0x0000000000007918 */ /* 0x000fc00000000000 */
[----:B------:R-:W-:-:S00]  /*0130*/  NOP ;  /* 0x0000000000007918 */ /* 0x000fc00000000000 */
[----:B------:R-:W-:-:S00]  /*0140*/  NOP ;  /* 0x0000000000007918 */ /* 0x000fc00000000000 */
[----:B------:R-:W-:-:S00]  /*0150*/  NOP ;  /* 0x0000000000007918 */ /* 0x000fc00000000000 */
[----:B------:R-:W-:-:S00]  /*0160*/  NOP ;  /* 0x0000000000007918 */ /* 0x000fc00000000000 */
[----:B------:R-:W-:-:S00]  /*0170*/  NOP ;  /* 0x0000000000007918 */ /* 0x000fc00000000000 */
.L_x_1:


//--------------------- .nv.shared.reserved.0     --------------------------
	.section	.nv.shared.reserved.0,"aw",@nobits
	.weak		__nv_reservedSMEM_offset_0_alias
	.size		__nv_reservedSMEM_offset_0_alias, 0, 64
	.other		__nv_reservedSMEM_offset_0_alias,@"STO_CUDA_RESERVED_SHARED STV_DEFAULT"
__nv_reservedSMEM_offset_0_alias:
	.zero		0
	.zero		64


//--------------------- .nv.constant0._Z5indexPi  --------------------------
	.section	.nv.constant0._Z5indexPi,"a",@progbits
	.sectionflags	@""
	.align	4
.nv.constant0._Z5indexPi:
	.zero		904


//--------------------- SYMBOLS --------------------------

	.type		.nv.reservedSmem.offset0,@object
	.size		.nv.reservedSmem.offset0,0x4
